//
// Generated by NVIDIA NVVM Compiler
//
// Compiler Build ID: CL-36424714
// Cuda compilation tools, release 13.0, V13.0.88
// Based on NVVM 20.0.0
//

.version 9.0
.target sm_100
.address_size 64

	// .globl	_Z16block_mul_kerneliiPdS_S_
.extern .shared .align 16 .b8 share[];

.visible .entry _Z16block_mul_kerneliiPdS_S_(
	.param .u32 _Z16block_mul_kerneliiPdS_S__param_0,
	.param .u32 _Z16block_mul_kerneliiPdS_S__param_1,
	.param .u64 .ptr .align 1 _Z16block_mul_kerneliiPdS_S__param_2,
	.param .u64 .ptr .align 1 _Z16block_mul_kerneliiPdS_S__param_3,
	.param .u64 .ptr .align 1 _Z16block_mul_kerneliiPdS_S__param_4
)
{
	.reg .pred 	%p<4>;
	.reg .b32 	%r<42>;
	.reg .b64 	%rd<30>;
	.reg .b64 	%fd<339>;

	ld.param.u32 	%r17, [_Z16block_mul_kerneliiPdS_S__param_0];
	ld.param.u32 	%r18, [_Z16block_mul_kerneliiPdS_S__param_1];
	ld.param.u64 	%rd3, [_Z16block_mul_kerneliiPdS_S__param_3];
	mov.u32 	%r19, %ctaid.x;
	mov.u32 	%r20, %ctaid.y;
	shl.b32 	%r1, %r19, 5;
	shl.b32 	%r2, %r20, 5;
	mov.u32 	%r3, %tid.y;
	mov.u32 	%r4, %tid.x;
	shl.b32 	%r5, %r3, 2;
	setp.lt.s32 	%p1, %r18, 1;
	mov.f64 	%fd335, 0d0000000000000000;
	mov.f64 	%fd336, %fd335;
	mov.f64 	%fd337, %fd335;
	mov.f64 	%fd338, %fd335;
	@%p1 bra 	$L__BB0_5;
	cvta.to.global.u64 	%rd5, %rd3;
	shl.b32 	%r21, %r4, 2;
	add.s32 	%r22, %r1, %r5;
	mul.wide.u32 	%rd6, %r4, 32;
	add.s64 	%rd1, %rd5, %rd6;
	shl.b32 	%r23, %r3, 7;
	mul.lo.s32 	%r39, %r22, %r17;
	add.s32 	%r24, %r23, %r21;
	shl.b32 	%r25, %r24, 3;
	mov.u32 	%r26, share;
	add.s32 	%r7, %r26, %r25;
	shl.b32 	%r27, %r3, 10;
	add.s32 	%r8, %r26, %r27;
	neg.s32 	%r41, %r18;
	mul.lo.s32 	%r28, %r3, %r17;
	shl.b32 	%r29, %r28, 2;
	add.s32 	%r40, %r29, %r2;
	mov.f64 	%fd338, 0d0000000000000000;
	mul.wide.s32 	%rd14, %r17, 8;
	mov.f64 	%fd337, %fd338;
	mov.f64 	%fd336, %fd338;
	mov.f64 	%fd335, %fd338;
$L__BB0_2:
	setp.gt.u32 	%p2, %r4, 7;
	@%p2 bra 	$L__BB0_4;
	ld.param.u64 	%rd28, [_Z16block_mul_kerneliiPdS_S__param_2];
	cvta.to.global.u64 	%rd7, %rd28;
	add.s64 	%rd9, %rd7, %rd6;
	mul.wide.s32 	%rd10, %r39, 8;
	add.s64 	%rd11, %rd9, %rd10;
	ld.global.v2.f64 	{%fd15, %fd16}, [%rd11];
	ld.global.v2.f64 	{%fd17, %fd18}, [%rd11+16];
	mul.wide.s32 	%rd12, %r40, 8;
	add.s64 	%rd13, %rd1, %rd12;
	ld.global.v2.f64 	{%fd19, %fd20}, [%rd13];
	ld.global.v2.f64 	{%fd21, %fd22}, [%rd13+16];
	st.shared.v2.f64 	[%r7], {%fd15, %fd16};
	st.shared.v2.f64 	[%r7+16], {%fd17, %fd18};
	st.shared.v2.f64 	[%r7+8192], {%fd19, %fd20};
	st.shared.v2.f64 	[%r7+8208], {%fd21, %fd22};
	add.s64 	%rd15, %rd11, %rd14;
	ld.global.v2.f64 	{%fd23, %fd24}, [%rd15];
	ld.global.v2.f64 	{%fd25, %fd26}, [%rd15+16];
	add.s64 	%rd16, %rd13, %rd14;
	ld.global.v2.f64 	{%fd27, %fd28}, [%rd16];
	ld.global.v2.f64 	{%fd29, %fd30}, [%rd16+16];
	st.shared.v2.f64 	[%r7+256], {%fd23, %fd24};
	st.shared.v2.f64 	[%r7+272], {%fd25, %fd26};
	st.shared.v2.f64 	[%r7+8448], {%fd27, %fd28};
	st.shared.v2.f64 	[%r7+8464], {%fd29, %fd30};
	add.s64 	%rd17, %rd15, %rd14;
	ld.global.v2.f64 	{%fd31, %fd32}, [%rd17];
	ld.global.v2.f64 	{%fd33, %fd34}, [%rd17+16];
	add.s64 	%rd18, %rd16, %rd14;
	ld.global.v2.f64 	{%fd35, %fd36}, [%rd18];
	ld.global.v2.f64 	{%fd37, %fd38}, [%rd18+16];
	st.shared.v2.f64 	[%r7+512], {%fd31, %fd32};
	st.shared.v2.f64 	[%r7+528], {%fd33, %fd34};
	st.shared.v2.f64 	[%r7+8704], {%fd35, %fd36};
	st.shared.v2.f64 	[%r7+8720], {%fd37, %fd38};
	add.s64 	%rd19, %rd17, %rd14;
	ld.global.v2.f64 	{%fd39, %fd40}, [%rd19];
	ld.global.v2.f64 	{%fd41, %fd42}, [%rd19+16];
	add.s64 	%rd20, %rd18, %rd14;
	ld.global.v2.f64 	{%fd43, %fd44}, [%rd20];
	ld.global.v2.f64 	{%fd45, %fd46}, [%rd20+16];
	st.shared.v2.f64 	[%r7+768], {%fd39, %fd40};
	st.shared.v2.f64 	[%r7+784], {%fd41, %fd42};
	st.shared.v2.f64 	[%r7+8960], {%fd43, %fd44};
	st.shared.v2.f64 	[%r7+8976], {%fd45, %fd46};
$L__BB0_4:
	bar.sync 	0;
	shl.b32 	%r30, %r4, 3;
	mov.u32 	%r31, share;
	add.s32 	%r32, %r31, %r30;
	ld.shared.f64 	%fd47, [%r32+8192];
	ld.shared.v2.f64 	{%fd48, %fd49}, [%r8];
	ld.shared.v2.f64 	{%fd50, %fd51}, [%r8+256];
	ld.shared.v2.f64 	{%fd52, %fd53}, [%r8+512];
	ld.shared.v2.f64 	{%fd54, %fd55}, [%r8+768];
	fma.rn.f64 	%fd56, %fd47, %fd48, %fd335;
	fma.rn.f64 	%fd57, %fd47, %fd50, %fd336;
	fma.rn.f64 	%fd58, %fd47, %fd52, %fd337;
	fma.rn.f64 	%fd59, %fd47, %fd54, %fd338;
	ld.shared.f64 	%fd60, [%r32+8448];
	fma.rn.f64 	%fd61, %fd60, %fd49, %fd56;
	fma.rn.f64 	%fd62, %fd60, %fd51, %fd57;
	fma.rn.f64 	%fd63, %fd60, %fd53, %fd58;
	fma.rn.f64 	%fd64, %fd60, %fd55, %fd59;
	ld.shared.f64 	%fd65, [%r32+8704];
	ld.shared.v2.f64 	{%fd66, %fd67}, [%r8+16];
	ld.shared.v2.f64 	{%fd68, %fd69}, [%r8+272];
	ld.shared.v2.f64 	{%fd70, %fd71}, [%r8+528];
	ld.shared.v2.f64 	{%fd72, %fd73}, [%r8+784];
	fma.rn.f64 	%fd74, %fd65, %fd66, %fd61;
	fma.rn.f64 	%fd75, %fd65, %fd68, %fd62;
	fma.rn.f64 	%fd76, %fd65, %fd70, %fd63;
	fma.rn.f64 	%fd77, %fd65, %fd72, %fd64;
	ld.shared.f64 	%fd78, [%r32+8960];
	fma.rn.f64 	%fd79, %fd78, %fd67, %fd74;
	fma.rn.f64 	%fd80, %fd78, %fd69, %fd75;
	fma.rn.f64 	%fd81, %fd78, %fd71, %fd76;
	fma.rn.f64 	%fd82, %fd78, %fd73, %fd77;
	ld.shared.f64 	%fd83, [%r32+9216];
	ld.shared.v2.f64 	{%fd84, %fd85}, [%r8+32];
	ld.shared.v2.f64 	{%fd86, %fd87}, [%r8+288];
	ld.shared.v2.f64 	{%fd88, %fd89}, [%r8+544];
	ld.shared.v2.f64 	{%fd90, %fd91}, [%r8+800];
	fma.rn.f64 	%fd92, %fd83, %fd84, %fd79;
	fma.rn.f64 	%fd93, %fd83, %fd86, %fd80;
	fma.rn.f64 	%fd94, %fd83, %fd88, %fd81;
	fma.rn.f64 	%fd95, %fd83, %fd90, %fd82;
	ld.shared.f64 	%fd96, [%r32+9472];
	fma.rn.f64 	%fd97, %fd96, %fd85, %fd92;
	fma.rn.f64 	%fd98, %fd96, %fd87, %fd93;
	fma.rn.f64 	%fd99, %fd96, %fd89, %fd94;
	fma.rn.f64 	%fd100, %fd96, %fd91, %fd95;
	ld.shared.f64 	%fd101, [%r32+9728];
	ld.shared.v2.f64 	{%fd102, %fd103}, [%r8+48];
	ld.shared.v2.f64 	{%fd104, %fd105}, [%r8+304];
	ld.shared.v2.f64 	{%fd106, %fd107}, [%r8+560];
	ld.shared.v2.f64 	{%fd108, %fd109}, [%r8+816];
	fma.rn.f64 	%fd110, %fd101, %fd102, %fd97;
	fma.rn.f64 	%fd111, %fd101, %fd104, %fd98;
	fma.rn.f64 	%fd112, %fd101, %fd106, %fd99;
	fma.rn.f64 	%fd113, %fd101, %fd108, %fd100;
	ld.shared.f64 	%fd114, [%r32+9984];
	fma.rn.f64 	%fd115, %fd114, %fd103, %fd110;
	fma.rn.f64 	%fd116, %fd114, %fd105, %fd111;
	fma.rn.f64 	%fd117, %fd114, %fd107, %fd112;
	fma.rn.f64 	%fd118, %fd114, %fd109, %fd113;
	ld.shared.f64 	%fd119, [%r32+10240];
	ld.shared.v2.f64 	{%fd120, %fd121}, [%r8+64];
	ld.shared.v2.f64 	{%fd122, %fd123}, [%r8+320];
	ld.shared.v2.f64 	{%fd124, %fd125}, [%r8+576];
	ld.shared.v2.f64 	{%fd126, %fd127}, [%r8+832];
	fma.rn.f64 	%fd128, %fd119, %fd120, %fd115;
	fma.rn.f64 	%fd129, %fd119, %fd122, %fd116;
	fma.rn.f64 	%fd130, %fd119, %fd124, %fd117;
	fma.rn.f64 	%fd131, %fd119, %fd126, %fd118;
	ld.shared.f64 	%fd132, [%r32+10496];
	fma.rn.f64 	%fd133, %fd132, %fd121, %fd128;
	fma.rn.f64 	%fd134, %fd132, %fd123, %fd129;
	fma.rn.f64 	%fd135, %fd132, %fd125, %fd130;
	fma.rn.f64 	%fd136, %fd132, %fd127, %fd131;
	ld.shared.f64 	%fd137, [%r32+10752];
	ld.shared.v2.f64 	{%fd138, %fd139}, [%r8+80];
	ld.shared.v2.f64 	{%fd140, %fd141}, [%r8+336];
	ld.shared.v2.f64 	{%fd142, %fd143}, [%r8+592];
	ld.shared.v2.f64 	{%fd144, %fd145}, [%r8+848];
	fma.rn.f64 	%fd146, %fd137, %fd138, %fd133;
	fma.rn.f64 	%fd147, %fd137, %fd140, %fd134;
	fma.rn.f64 	%fd148, %fd137, %fd142, %fd135;
	fma.rn.f64 	%fd149, %fd137, %fd144, %fd136;
	ld.shared.f64 	%fd150, [%r32+11008];
	fma.rn.f64 	%fd151, %fd150, %fd139, %fd146;
	fma.rn.f64 	%fd152, %fd150, %fd141, %fd147;
	fma.rn.f64 	%fd153, %fd150, %fd143, %fd148;
	fma.rn.f64 	%fd154, %fd150, %fd145, %fd149;
	ld.shared.f64 	%fd155, [%r32+11264];
	ld.shared.v2.f64 	{%fd156, %fd157}, [%r8+96];
	ld.shared.v2.f64 	{%fd158, %fd159}, [%r8+352];
	ld.shared.v2.f64 	{%fd160, %fd161}, [%r8+608];
	ld.shared.v2.f64 	{%fd162, %fd163}, [%r8+864];
	fma.rn.f64 	%fd164, %fd155, %fd156, %fd151;
	fma.rn.f64 	%fd165, %fd155, %fd158, %fd152;
	fma.rn.f64 	%fd166, %fd155, %fd160, %fd153;
	fma.rn.f64 	%fd167, %fd155, %fd162, %fd154;
	ld.shared.f64 	%fd168, [%r32+11520];
	fma.rn.f64 	%fd169, %fd168, %fd157, %fd164;
	fma.rn.f64 	%fd170, %fd168, %fd159, %fd165;
	fma.rn.f64 	%fd171, %fd168, %fd161, %fd166;
	fma.rn.f64 	%fd172, %fd168, %fd163, %fd167;
	ld.shared.f64 	%fd173, [%r32+11776];
	ld.shared.v2.f64 	{%fd174, %fd175}, [%r8+112];
	ld.shared.v2.f64 	{%fd176, %fd177}, [%r8+368];
	ld.shared.v2.f64 	{%fd178, %fd179}, [%r8+624];
	ld.shared.v2.f64 	{%fd180, %fd181}, [%r8+880];
	fma.rn.f64 	%fd182, %fd173, %fd174, %fd169;
	fma.rn.f64 	%fd183, %fd173, %fd176, %fd170;
	fma.rn.f64 	%fd184, %fd173, %fd178, %fd171;
	fma.rn.f64 	%fd185, %fd173, %fd180, %fd172;
	ld.shared.f64 	%fd186, [%r32+12032];
	fma.rn.f64 	%fd187, %fd186, %fd175, %fd182;
	fma.rn.f64 	%fd188, %fd186, %fd177, %fd183;
	fma.rn.f64 	%fd189, %fd186, %fd179, %fd184;
	fma.rn.f64 	%fd190, %fd186, %fd181, %fd185;
	ld.shared.f64 	%fd191, [%r32+12288];
	ld.shared.v2.f64 	{%fd192, %fd193}, [%r8+128];
	ld.shared.v2.f64 	{%fd194, %fd195}, [%r8+384];
	ld.shared.v2.f64 	{%fd196, %fd197}, [%r8+640];
	ld.shared.v2.f64 	{%fd198, %fd199}, [%r8+896];
	fma.rn.f64 	%fd200, %fd191, %fd192, %fd187;
	fma.rn.f64 	%fd201, %fd191, %fd194, %fd188;
	fma.rn.f64 	%fd202, %fd191, %fd196, %fd189;
	fma.rn.f64 	%fd203, %fd191, %fd198, %fd190;
	ld.shared.f64 	%fd204, [%r32+12544];
	fma.rn.f64 	%fd205, %fd204, %fd193, %fd200;
	fma.rn.f64 	%fd206, %fd204, %fd195, %fd201;
	fma.rn.f64 	%fd207, %fd204, %fd197, %fd202;
	fma.rn.f64 	%fd208, %fd204, %fd199, %fd203;
	ld.shared.f64 	%fd209, [%r32+12800];
	ld.shared.v2.f64 	{%fd210, %fd211}, [%r8+144];
	ld.shared.v2.f64 	{%fd212, %fd213}, [%r8+400];
	ld.shared.v2.f64 	{%fd214, %fd215}, [%r8+656];
	ld.shared.v2.f64 	{%fd216, %fd217}, [%r8+912];
	fma.rn.f64 	%fd218, %fd209, %fd210, %fd205;
	fma.rn.f64 	%fd219, %fd209, %fd212, %fd206;
	fma.rn.f64 	%fd220, %fd209, %fd214, %fd207;
	fma.rn.f64 	%fd221, %fd209, %fd216, %fd208;
	ld.shared.f64 	%fd222, [%r32+13056];
	fma.rn.f64 	%fd223, %fd222, %fd211, %fd218;
	fma.rn.f64 	%fd224, %fd222, %fd213, %fd219;
	fma.rn.f64 	%fd225, %fd222, %fd215, %fd220;
	fma.rn.f64 	%fd226, %fd222, %fd217, %fd221;
	ld.shared.f64 	%fd227, [%r32+13312];
	ld.shared.v2.f64 	{%fd228, %fd229}, [%r8+160];
	ld.shared.v2.f64 	{%fd230, %fd231}, [%r8+416];
	ld.shared.v2.f64 	{%fd232, %fd233}, [%r8+672];
	ld.shared.v2.f64 	{%fd234, %fd235}, [%r8+928];
	fma.rn.f64 	%fd236, %fd227, %fd228, %fd223;
	fma.rn.f64 	%fd237, %fd227, %fd230, %fd224;
	fma.rn.f64 	%fd238, %fd227, %fd232, %fd225;
	fma.rn.f64 	%fd239, %fd227, %fd234, %fd226;
	ld.shared.f64 	%fd240, [%r32+13568];
	fma.rn.f64 	%fd241, %fd240, %fd229, %fd236;
	fma.rn.f64 	%fd242, %fd240, %fd231, %fd237;
	fma.rn.f64 	%fd243, %fd240, %fd233, %fd238;
	fma.rn.f64 	%fd244, %fd240, %fd235, %fd239;
	ld.shared.f64 	%fd245, [%r32+13824];
	ld.shared.v2.f64 	{%fd246, %fd247}, [%r8+176];
	ld.shared.v2.f64 	{%fd248, %fd249}, [%r8+432];
	ld.shared.v2.f64 	{%fd250, %fd251}, [%r8+688];
	ld.shared.v2.f64 	{%fd252, %fd253}, [%r8+944];
	fma.rn.f64 	%fd254, %fd245, %fd246, %fd241;
	fma.rn.f64 	%fd255, %fd245, %fd248, %fd242;
	fma.rn.f64 	%fd256, %fd245, %fd250, %fd243;
	fma.rn.f64 	%fd257, %fd245, %fd252, %fd244;
	ld.shared.f64 	%fd258, [%r32+14080];
	fma.rn.f64 	%fd259, %fd258, %fd247, %fd254;
	fma.rn.f64 	%fd260, %fd258, %fd249, %fd255;
	fma.rn.f64 	%fd261, %fd258, %fd251, %fd256;
	fma.rn.f64 	%fd262, %fd258, %fd253, %fd257;
	ld.shared.f64 	%fd263, [%r32+14336];
	ld.shared.v2.f64 	{%fd264, %fd265}, [%r8+192];
	ld.shared.v2.f64 	{%fd266, %fd267}, [%r8+448];
	ld.shared.v2.f64 	{%fd268, %fd269}, [%r8+704];
	ld.shared.v2.f64 	{%fd270, %fd271}, [%r8+960];
	fma.rn.f64 	%fd272, %fd263, %fd264, %fd259;
	fma.rn.f64 	%fd273, %fd263, %fd266, %fd260;
	fma.rn.f64 	%fd274, %fd263, %fd268, %fd261;
	fma.rn.f64 	%fd275, %fd263, %fd270, %fd262;
	ld.shared.f64 	%fd276, [%r32+14592];
	fma.rn.f64 	%fd277, %fd276, %fd265, %fd272;
	fma.rn.f64 	%fd278, %fd276, %fd267, %fd273;
	fma.rn.f64 	%fd279, %fd276, %fd269, %fd274;
	fma.rn.f64 	%fd280, %fd276, %fd271, %fd275;
	ld.shared.f64 	%fd281, [%r32+14848];
	ld.shared.v2.f64 	{%fd282, %fd283}, [%r8+208];
	ld.shared.v2.f64 	{%fd284, %fd285}, [%r8+464];
	ld.shared.v2.f64 	{%fd286, %fd287}, [%r8+720];
	ld.shared.v2.f64 	{%fd288, %fd289}, [%r8+976];
	fma.rn.f64 	%fd290, %fd281, %fd282, %fd277;
	fma.rn.f64 	%fd291, %fd281, %fd284, %fd278;
	fma.rn.f64 	%fd292, %fd281, %fd286, %fd279;
	fma.rn.f64 	%fd293, %fd281, %fd288, %fd280;
	ld.shared.f64 	%fd294, [%r32+15104];
	fma.rn.f64 	%fd295, %fd294, %fd283, %fd290;
	fma.rn.f64 	%fd296, %fd294, %fd285, %fd291;
	fma.rn.f64 	%fd297, %fd294, %fd287, %fd292;
	fma.rn.f64 	%fd298, %fd294, %fd289, %fd293;
	ld.shared.f64 	%fd299, [%r32+15360];
	ld.shared.v2.f64 	{%fd300, %fd301}, [%r8+224];
	ld.shared.v2.f64 	{%fd302, %fd303}, [%r8+480];
	ld.shared.v2.f64 	{%fd304, %fd305}, [%r8+736];
	ld.shared.v2.f64 	{%fd306, %fd307}, [%r8+992];
	fma.rn.f64 	%fd308, %fd299, %fd300, %fd295;
	fma.rn.f64 	%fd309, %fd299, %fd302, %fd296;
	fma.rn.f64 	%fd310, %fd299, %fd304, %fd297;
	fma.rn.f64 	%fd311, %fd299, %fd306, %fd298;
	ld.shared.f64 	%fd312, [%r32+15616];
	fma.rn.f64 	%fd313, %fd312, %fd301, %fd308;
	fma.rn.f64 	%fd314, %fd312, %fd303, %fd309;
	fma.rn.f64 	%fd315, %fd312, %fd305, %fd310;
	fma.rn.f64 	%fd316, %fd312, %fd307, %fd311;
	ld.shared.f64 	%fd317, [%r32+15872];
	ld.shared.v2.f64 	{%fd318, %fd319}, [%r8+240];
	ld.shared.v2.f64 	{%fd320, %fd321}, [%r8+496];
	ld.shared.v2.f64 	{%fd322, %fd323}, [%r8+752];
	ld.shared.v2.f64 	{%fd324, %fd325}, [%r8+1008];
	fma.rn.f64 	%fd326, %fd317, %fd318, %fd313;
	fma.rn.f64 	%fd327, %fd317, %fd320, %fd314;
	fma.rn.f64 	%fd328, %fd317, %fd322, %fd315;
	fma.rn.f64 	%fd329, %fd317, %fd324, %fd316;
	ld.shared.f64 	%fd330, [%r32+16128];
	fma.rn.f64 	%fd335, %fd330, %fd319, %fd326;
	fma.rn.f64 	%fd336, %fd330, %fd321, %fd327;
	fma.rn.f64 	%fd337, %fd330, %fd323, %fd328;
	fma.rn.f64 	%fd338, %fd330, %fd325, %fd329;
	bar.sync 	0;
	add.s32 	%r41, %r41, 1;
	setp.ne.s32 	%p3, %r41, 0;
	shl.b32 	%r33, %r17, 5;
	add.s32 	%r40, %r40, %r33;
	add.s32 	%r39, %r39, 32;
	@%p3 bra 	$L__BB0_2;
$L__BB0_5:
	ld.param.u64 	%rd29, [_Z16block_mul_kerneliiPdS_S__param_4];
	cvta.to.global.u64 	%rd21, %rd29;
	mov.u32 	%r34, %tid.y;
	shl.b32 	%r35, %r34, 2;
	add.s32 	%r36, %r1, %r35;
	add.s32 	%r37, %r2, %r4;
	mad.lo.s32 	%r38, %r36, %r17, %r37;
	mul.wide.s32 	%rd22, %r38, 8;
	add.s64 	%rd23, %rd21, %rd22;
	st.global.f64 	[%rd23], %fd335;
	mul.wide.s32 	%rd24, %r17, 8;
	add.s64 	%rd25, %rd23, %rd24;
	st.global.f64 	[%rd25], %fd336;
	add.s64 	%rd26, %rd25, %rd24;
	st.global.f64 	[%rd26], %fd337;
	add.s64 	%rd27, %rd26, %rd24;
	st.global.f64 	[%rd27], %fd338;
	ret;

}


// ===== COMPILED SASS (sm_100) =====

	.target	sm_100

	.elftype	@"ET_EXEC"


//--------------------- .note.nv.tkinfo           --------------------------
	.section	.note.nv.tkinfo,"",@"SHT_NOTE"
	.sectionflags	@"SHF_NOTE_NV_TKINFO"
	.tkinfo
        /*0018*/ 	.word	0x00000002
        /*0030*/ 	.string	""
        /*0030*/ 	.string	"ptxas"
        /*0030*/ 	.string	"Cuda compilation tools, release 13.0, V13.0.88"
        /*0030*/ 	.string	"Build cuda_13.0.r13.0/compiler.36424714_0"
        /*0030*/ 	.string	"-arch sm_100 -m 64 "



//--------------------- .note.nv.cuinfo           --------------------------
	.section	.note.nv.cuinfo,"",@"SHT_NOTE"
	.sectionflags	@"SHF_NOTE_NV_CUINFO"
        /*0018*/ 	.short	0x0002
        /*001a*/ 	.short	0x0064
        /*001c*/ 	.short	0x0082
	.zero		2


//--------------------- .nv.info                  --------------------------
	.section	.nv.info,"",@"SHT_CUDA_INFO"
	.align	4


	//----- nvinfo : EIATTR_REGCOUNT
	.align		4
        /*0000*/ 	.byte	0x04, 0x2f
        /*0002*/ 	.short	(.L_1 - .L_0)
	.align		4
.L_0:
        /*0004*/ 	.word	index@(_Z16block_mul_kerneliiPdS_S_)
        /*0008*/ 	.word	0x0000002a


	//----- nvinfo : EIATTR_FRAME_SIZE
	.align		4
.L_1:
        /*000c*/ 	.byte	0x04, 0x11
        /*000e*/ 	.short	(.L_3 - .L_2)
	.align		4
.L_2:
        /*0010*/ 	.word	index@(_Z16block_mul_kerneliiPdS_S_)
        /*0014*/ 	.word	0x00000000


	//----- nvinfo : EIATTR_MIN_STACK_SIZE
	.align		4
.L_3:
        /*0018*/ 	.byte	0x04, 0x12
        /*001a*/ 	.short	(.L_5 - .L_4)
	.align		4
.L_4:
        /*001c*/ 	.word	index@(_Z16block_mul_kerneliiPdS_S_)
        /*0020*/ 	.word	0x00000000
.L_5:


//--------------------- .nv.compat                --------------------------
	.section	.nv.compat,"",@"SHT_CUDA_COMPAT_INFO"
	.align	4
        /*0000*/ 	.byte	0x02, 0x09, 0x00, 0x00, 0x02, 0x02, 0x01, 0x00, 0x02, 0x05, 0x05, 0x00, 0x03, 0x07, 0x01, 0x01
        /*0010*/ 	.byte	0x02, 0x03, 0x00, 0x00, 0x02, 0x06, 0x01, 0x00, 0x04, 0x0b, 0x08, 0x00, 0x01, 0x00, 0x00, 0x00
        /*0020*/ 	.byte	0x00, 0x00, 0x00, 0x00


//--------------------- .nv.info._Z16block_mul_kerneliiPdS_S_ --------------------------
	.section	.nv.info._Z16block_mul_kerneliiPdS_S_,"",@"SHT_CUDA_INFO"
	.sectionflags	@""
	.align	4


	//----- nvinfo : EIATTR_CUDA_API_VERSION
	.align		4
        /*0000*/ 	.byte	0x04, 0x37
        /*0002*/ 	.short	(.L_7 - .L_6)
.L_6:
        /*0004*/ 	.word	0x00000082


	//----- nvinfo : EIATTR_KPARAM_INFO
	.align		4
.L_7:
        /*0008*/ 	.byte	0x04, 0x17
        /*000a*/ 	.short	(.L_9 - .L_8)
.L_8:
        /*000c*/ 	.word	0x00000000
        /*0010*/ 	.short	0x0004
        /*0012*/ 	.short	0x0018
        /*0014*/ 	.byte	0x00, 0xf5, 0x21, 0x00


	//----- nvinfo : EIATTR_KPARAM_INFO
	.align		4
.L_9:
        /*0018*/ 	.byte	0x04, 0x17
        /*001a*/ 	.short	(.L_11 - .L_10)
.L_10:
        /*001c*/ 	.word	0x00000000
        /*0020*/ 	.short	0x0003
        /*0022*/ 	.short	0x0010
        /*0024*/ 	.byte	0x00, 0xf5, 0x21, 0x00


	//----- nvinfo : EIATTR_KPARAM_INFO
	.align		4
.L_11:
        /*0028*/ 	.byte	0x04, 0x17
        /*002a*/ 	.short	(.L_13 - .L_12)
.L_12:
        /*002c*/ 	.word	0x00000000
        /*0030*/ 	.short	0x0002
        /*0032*/ 	.short	0x0008
        /*0034*/ 	.byte	0x00, 0xf5, 0x21, 0x00


	//----- nvinfo : EIATTR_KPARAM_INFO
	.align		4
.L_13:
        /*0038*/ 	.byte	0x04, 0x17
        /*003a*/ 	.short	(.L_15 - .L_14)
.L_14:
        /*003c*/ 	.word	0x00000000
        /*0040*/ 	.short	0x0001
        /*0042*/ 	.short	0x0004
        /*0044*/ 	.byte	0x00, 0xf0, 0x11, 0x00


	//----- nvinfo : EIATTR_KPARAM_INFO
	.align		4
.L_15:
        /*0048*/ 	.byte	0x04, 0x17
        /*004a*/ 	.short	(.L_17 - .L_16)
.L_16:
        /*004c*/ 	.word	0x00000000
        /*0050*/ 	.short	0x0000
        /*0052*/ 	.short	0x0000
        /*0054*/ 	.byte	0x00, 0xf0, 0x11, 0x00


	//----- nvinfo : EIATTR_SPARSE_MMA_MASK
	.align		4
.L_17:
        /*0058*/ 	.byte	0x03, 0x50
        /*005a*/ 	.short	0x0000


	//----- nvinfo : EIATTR_MAXREG_COUNT
	.align		4
        /*005c*/ 	.byte	0x03, 0x1b
        /*005e*/ 	.short	0x00ff


	//----- nvinfo : EIATTR_NUM_BARRIERS
	.align		4
        /*0060*/ 	.byte	0x02, 0x4c
        /*0062*/ 	.byte	0x01
	.zero		1


	//----- nvinfo : EIATTR_MERCURY_ISA_VERSION
	.align		4
        /*0064*/ 	.byte	0x03, 0x5f
        /*0066*/ 	.short	0x0101


	//----- nvinfo : EIATTR_VRC_CTA_INIT_COUNT
	.align		4
        /*0068*/ 	.byte	0x02, 0x4a
	.zero		1
	.zero		1


	//----- nvinfo : EIATTR_EXIT_INSTR_OFFSETS
	.align		4
        /*006c*/ 	.byte	0x04, 0x1c
        /*006e*/ 	.short	(.L_19 - .L_18)


	//   ....[0]....
.L_18:
        /*0070*/ 	.word	0x00001480


	//----- nvinfo : EIATTR_CRS_STACK_SIZE
	.align		4
.L_19:
        /*0074*/ 	.byte	0x04, 0x1e
        /*0076*/ 	.short	(.L_21 - .L_20)
.L_20:
        /*0078*/ 	.word	0x00000000


	//----- nvinfo : EIATTR_CBANK_PARAM_SIZE
	.align		4
.L_21:
        /*007c*/ 	.byte	0x03, 0x19
        /*007e*/ 	.short	0x0020


	//----- nvinfo : EIATTR_PARAM_CBANK
	.align		4
        /*0080*/ 	.byte	0x04, 0x0a
        /*0082*/ 	.short	(.L_23 - .L_22)
	.align		4
.L_22:
        /*0084*/ 	.word	index@(.nv.constant0._Z16block_mul_kerneliiPdS_S_)
        /*0088*/ 	.short	0x0380
        /*008a*/ 	.short	0x0020


	//----- nvinfo : EIATTR_SW_WAR
	.align		4
.L_23:
        /*008c*/ 	.byte	0x04, 0x36
        /*008e*/ 	.short	(.L_25 - .L_24)
.L_24:
        /*0090*/ 	.word	0x00000008
.L_25:


//--------------------- .nv.callgraph             --------------------------
	.section	.nv.callgraph,"",@"SHT_CUDA_CALLGRAPH"
	.align	4
	.sectionentsize	8
	.align		4
        /*0000*/ 	.word	0x00000000
	.align		4
        /*0004*/ 	.word	0xffffffff
	.align		4
        /*0008*/ 	.word	0x00000000
	.align		4
        /*000c*/ 	.word	0xfffffffe
	.align		4
        /*0010*/ 	.word	0x00000000
	.align		4
        /*0014*/ 	.word	0xfffffffd
	.align		4
        /*0018*/ 	.word	0x00000000
	.align		4
        /*001c*/ 	.word	0xfffffffc


//--------------------- .text._Z16block_mul_kerneliiPdS_S_ --------------------------
	.section	.text._Z16block_mul_kerneliiPdS_S_,"ax",@progbits
	.align	128
        .global         _Z16block_mul_kerneliiPdS_S_
        .type           _Z16block_mul_kerneliiPdS_S_,@function
        .size           _Z16block_mul_kerneliiPdS_S_,(.L_x_5 - _Z16block_mul_kerneliiPdS_S_)
        .other          _Z16block_mul_kerneliiPdS_S_,@"STO_CUDA_ENTRY STV_DEFAULT"
_Z16block_mul_kerneliiPdS_S_:
.text._Z16block_mul_kerneliiPdS_S_:
[----:B------:R-:W-:Y:S01]  /*0000*/  LDC R1, c[0x0][0x37c] ;  /* 0x0000df00ff017b82 */ /* 0x000fe20000000800 */
[----:B------:R-:W0:Y:S07]  /*0010*/  LDCU UR7, c[0x0][0x384] ;  /* 0x00007080ff0777ac */ /* 0x000e2e0008000800 */
[----:B------:R-:W1:Y:S01]  /*0020*/  S2UR UR4, SR_CTAID.X ;  /* 0x00000000000479c3 */ /* 0x000e620000002500 */
[----:B------:R-:W2:Y:S01]  /*0030*/  S2R R0, SR_TID.X ;  /* 0x0000000000007919 */ /* 0x000ea20000002100 */
[----:B------:R-:W-:-:S02]  /*0040*/  CS2R R30, SRZ ;  /* 0x00000000001e7805 */ /* 0x000fc4000001ff00 */
[----:B------:R-:W-:Y:S02]  /*0050*/  CS2R R32, SRZ ;  /* 0x0000000000207805 */ /* 0x000fe4000001ff00 */
[----:B------:R-:W-:Y:S02]  /*0060*/  CS2R R34, SRZ ;  /* 0x0000000000227805 */ /* 0x000fe4000001ff00 */
[----:B------:R-:W-:Y:S01]  /*0070*/  CS2R R36, SRZ ;  /* 0x0000000000247805 */ /* 0x000fe2000001ff00 */
[----:B------:R-:W3:Y:S01]  /*0080*/  LDCU.64 UR10, c[0x0][0x358] ;  /* 0x00006b00ff0a77ac */ /* 0x000ee20008000a00 */
[----:B------:R-:W4:Y:S01]  /*0090*/  S2UR UR5, SR_CTAID.Y ;  /* 0x00000000000579c3 */ /* 0x000f220000002600 */
[----:B0-----:R-:W-:Y:S02]  /*00a0*/  UISETP.GE.AND UP0, UPT, UR7, 0x1, UPT ;  /* 0x000000010700788c */ /* 0x001fe4000bf06270 */
[----:B-1----:R-:W-:Y:S02]  /*00b0*/  USHF.L.U32 UR4, UR4, 0x5, URZ ;  /* 0x0000000504047899 */ /* 0x002fe400080006ff */
[----:B----4-:R-:W-:-:S05]  /*00c0*/  USHF.L.U32 UR5, UR5, 0x5, URZ ;  /* 0x0000000505057899 */ /* 0x010fca00080006ff */
[----:B--23--:R-:W-:Y:S07]  /*00d0*/  BRA.U !UP0, `(.L_x_0) ;  /* 0x0000001108b07547 */ /* 0x00cfee000b800000 */
[----:B------:R-:W0:Y:S01]  /*00e0*/  S2R R25, SR_TID.Y ;  /* 0x0000000000197919 */ /* 0x000e220000002200 */
[----:B------:R-:W1:Y:S01]  /*00f0*/  S2UR UR8, SR_CgaCtaId ;  /* 0x00000000000879c3 */ /* 0x000e620000008800 */
[----:B------:R-:W0:Y:S01]  /*0100*/  LDCU UR9, c[0x0][0x380] ;  /* 0x00007000ff0977ac */ /* 0x000e220008000800 */
[----:B------:R-:W-:Y:S02]  /*0110*/  CS2R R36, SRZ ;  /* 0x0000000000247805 */ /* 0x000fe4000001ff00 */
[----:B------:R-:W-:Y:S02]  /*0120*/  CS2R R34, SRZ ;  /* 0x0000000000227805 */ /* 0x000fe4000001ff00 */
[----:B------:R-:W-:Y:S01]  /*0130*/  CS2R R32, SRZ ;  /* 0x0000000000207805 */ /* 0x000fe2000001ff00 */
[----:B------:R-:W-:Y:S01]  /*0140*/  UMOV UR6, 0x400 ;  /* 0x0000040000067882 */ /* 0x000fe20000000000 */
[----:B------:R-:W-:Y:S01]  /*0150*/  CS2R R30, SRZ ;  /* 0x00000000001e7805 */ /* 0x000fe2000001ff00 */
[----:B------:R-:W-:Y:S01]  /*0160*/  UIADD3 UR7, UPT, UPT, -UR7, URZ, URZ ;  /* 0x000000ff07077290 */ /* 0x000fe2000fffe1ff */
[----:B------:R-:W2:Y:S01]  /*0170*/  LDC.64 R28, c[0x0][0x390] ;  /* 0x0000e400ff1c7b82 */ /* 0x000ea20000000a00 */
[----:B-1----:R-:W-:-:S06]  /*0180*/  ULEA UR6, UR8, UR6, 0x18 ;  /* 0x0000000608067291 */ /* 0x002fcc000f8ec0ff */
[C---:B------:R-:W-:Y:S01]  /*0190*/  LEA R3, R0.reuse, UR6, 0x3 ;  /* 0x0000000600037c11 */ /* 0x040fe2000f8e18ff */
[C---:B0-----:R-:W-:Y:S01]  /*01a0*/  IMAD R2, R25.reuse, UR9, RZ ;  /* 0x0000000919027c24 */ /* 0x041fe2000f8e02ff */
[C---:B------:R-:W-:Y:S01]  /*01b0*/  LEA R26, R25.reuse, R0, 0x5 ;  /* 0x00000000191a7211 */ /* 0x040fe200078e28ff */
[----:B--2---:R-:W-:Y:S01]  /*01c0*/  IMAD.WIDE.U32 R28, R0, 0x20, R28 ;  /* 0x00000020001c7825 */ /* 0x004fe200078e001c */
[C---:B------:R-:W-:Y:S02]  /*01d0*/  LEA R24, R25.reuse, UR4, 0x2 ;  /* 0x0000000419187c11 */ /* 0x040fe4000f8e10ff */
[----:B------:R-:W-:Y:S02]  /*01e0*/  SHF.L.U32 R26, R26, 0x2, RZ ;  /* 0x000000021a1a7819 */ /* 0x000fe400000006ff */
[----:B------:R-:W-:Y:S01]  /*01f0*/  LEA R25, R25, UR6, 0xa ;  /* 0x0000000619197c11 */ /* 0x000fe2000f8e50ff */
[----:B------:R-:W-:Y:S01]  /*0200*/  IMAD R24, R24, UR9, RZ ;  /* 0x0000000918187c24 */ /* 0x000fe2000f8e02ff */
[----:B------:R-:W-:-:S02]  /*0210*/  LEA R2, R2, UR5, 0x2 ;  /* 0x0000000502027c11 */ /* 0x000fc4000f8e10ff */
[----:B------:R-:W-:-:S07]  /*0220*/  LEA R26, R26, UR6, 0x3 ;  /* 0x000000061a1a7c11 */ /* 0x000fce000f8e18ff */
.L_x_3:
[----:B------:R-:W-:Y:S01]  /*0230*/  ISETP.GT.U32.AND P0, PT, R0, 0x7, PT ;  /* 0x000000070000780c */ /* 0x000fe20003f04070 */
[----:B------:R-:W-:-:S12]  /*0240*/  BSSY.RECONVERGENT B0, `(.L_x_1) ;  /* 0x000002d000007945 */ /* 0x000fd80003800200 */
[----:B------:R-:W-:Y:S05]  /*0250*/  @P0 BRA `(.L_x_2) ;  /* 0x0000000000ac0947 */ /* 0x000fea0003800000 */
[----:B------:R-:W0:Y:S08]  /*0260*/  LDC.64 R4, c[0x0][0x388] ;  /* 0x0000e200ff047b82 */ /* 0x000e300000000a00 */
[----:B------:R-:W1:Y:S01]  /*0270*/  LDC R20, c[0x0][0x380] ;  /* 0x0000e000ff147b82 */ /* 0x000e620000000800 */
[----:B0-----:R-:W-:-:S04]  /*0280*/  IMAD.WIDE.U32 R4, R0, 0x20, R4 ;  /* 0x0000002000047825 */ /* 0x001fc800078e0004 */
[----:B------:R-:W-:-:S05]  /*0290*/  IMAD.WIDE R38, R24, 0x8, R4 ;  /* 0x0000000818267825 */ /* 0x000fca00078e0204 */
[----:B------:R-:W2:Y:S01]  /*02a0*/  LDG.E.128 R4, desc[UR10][R38.64] ;  /* 0x0000000a26047981 */ /* 0x000ea2000c1e1d00 */
[----:B-1----:R-:W-:-:S03]  /*02b0*/  IMAD.WIDE R16, R20, 0x8, R38 ;  /* 0x0000000814107825 */ /* 0x002fc600078e0226 */
[----:B------:R-:W3:Y:S04]  /*02c0*/  LDG.E.128 R12, desc[UR10][R38.64+0x10] ;  /* 0x0000100a260c7981 */ /* 0x000ee8000c1e1d00 */
[----:B------:R-:W4:Y:S04]  /*02d0*/  LDG.E.128 R8, desc[UR10][R16.64] ;  /* 0x0000000a10087981 */ /* 0x000f28000c1e1d00 */
[----:B--2---:R0:W-:Y:S04]  /*02e0*/  STS.128 [R26], R4 ;  /* 0x000000041a007388 */ /* 0x0041e80000000c00 */
[----:B0-----:R0:W2:Y:S04]  /*02f0*/  LDG.E.128 R4, desc[UR10][R16.64+0x10] ;  /* 0x0000100a10047981 */ /* 0x0010a8000c1e1d00 */
[----:B---3--:R1:W-:Y:S01]  /*0300*/  STS.128 [R26+0x10], R12 ;  /* 0x0000100c1a007388 */ /* 0x0083e20000000c00 */
[----:B0-----:R-:W-:-:S03]  /*0310*/  IMAD.WIDE R16, R20, 0x8, R16 ;  /* 0x0000000814107825 */ /* 0x001fc600078e0210 */
[----:B----4-:R0:W-:Y:S01]  /*0320*/  STS.128 [R26+0x100], R8 ;  /* 0x000100081a007388 */ /* 0x0101e20000000c00 */
[----:B------:R-:W-:-:S03]  /*0330*/  IMAD.WIDE R22, R20, 0x8, R16 ;  /* 0x0000000814167825 */ /* 0x000fc600078e0210 */
[----:B-1----:R-:W3:Y:S04]  /*0340*/  LDG.E.128 R12, desc[UR10][R16.64] ;  /* 0x0000000a100c7981 */ /* 0x002ee8000c1e1d00 */
[----:B0-----:R-:W4:Y:S04]  /*0350*/  LDG.E.128 R8, desc[UR10][R22.64] ;  /* 0x0000000a16087981 */ /* 0x001f28000c1e1d00 */
[----:B------:R-:W5:Y:S04]  /*0360*/  LDG.E.128 R16, desc[UR10][R16.64+0x10] ;  /* 0x0000100a10107981 */ /* 0x000f68000c1e1d00 */
[----:B--2---:R0:W-:Y:S04]  /*0370*/  STS.128 [R26+0x110], R4 ;  /* 0x000110041a007388 */ /* 0x0041e80000000c00 */
[----:B0-----:R0:W2:Y:S01]  /*0380*/  LDG.E.128 R4, desc[UR10][R22.64+0x10] ;  /* 0x0000100a16047981 */ /* 0x0010a2000c1e1d00 */
[----:B------:R-:W-:-:S03]  /*0390*/  IMAD.WIDE R38, R2, 0x8, R28 ;  /* 0x0000000802267825 */ /* 0x000fc600078e021c */
[----:B---3--:R1:W-:Y:S01]  /*03a0*/  STS.128 [R26+0x200], R12 ;  /* 0x0002000c1a007388 */ /* 0x0083e20000000c00 */
[----:B0-----:R-:W-:-:S03]  /*03b0*/  IMAD.WIDE R22, R20, 0x8, R38 ;  /* 0x0000000814167825 */ /* 0x001fc600078e0226 */
[----:B----4-:R0:W-:Y:S04]  /*03c0*/  STS.128 [R26+0x300], R8 ;  /* 0x000300081a007388 */ /* 0x0101e80000000c00 */
[----:B-----5:R3:W-:Y:S04]  /*03d0*/  STS.128 [R26+0x210], R16 ;  /* 0x000210101a007388 */ /* 0x0207e80000000c00 */
[----:B-1----:R-:W4:Y:S04]  /*03e0*/  LDG.E.128 R12, desc[UR10][R38.64] ;  /* 0x0000000a260c7981 */ /* 0x002f28000c1e1d00 */
[----:B0-----:R-:W5:Y:S04]  /*03f0*/  LDG.E.128 R8, desc[UR10][R38.64+0x10] ;  /* 0x0000100a26087981 */ /* 0x001f68000c1e1d00 */
[----:B---3--:R-:W3:Y:S04]  /*0400*/  LDG.E.128 R16, desc[UR10][R22.64+0x10] ;  /* 0x0000100a16107981 */ /* 0x008ee8000c1e1d00 */
[----:B--2---:R0:W-:Y:S04]  /*0410*/  STS.128 [R26+0x310], R4 ;  /* 0x000310041a007388 */ /* 0x0041e80000000c00 */
[----:B0-----:R0:W2:Y:S02]  /*0420*/  LDG.E.128 R4, desc[UR10][R22.64] ;  /* 0x0000000a16047981 */ /* 0x0010a4000c1e1d00 */
[----:B0-----:R-:W-:-:S02]  /*0430*/  IMAD.WIDE R22, R20, 0x8, R22 ;  /* 0x0000000814167825 */ /* 0x001fc400078e0216 */
[----:B----4-:R0:W-:Y:S02]  /*0440*/  STS.128 [R26+0x2000], R12 ;  /* 0x0020000c1a007388 */ /* 0x0101e40000000c00 */
[----:B------:R-:W-:Y:S02]  /*0450*/  IMAD.WIDE R20, R20, 0x8, R22 ;  /* 0x0000000814147825 */ /* 0x000fe400078e0216 */
[----:B-----5:R1:W-:Y:S04]  /*0460*/  STS.128 [R26+0x2010], R8 ;  /* 0x002010081a007388 */ /* 0x0203e80000000c00 */
[----:B---3--:R3:W-:Y:S04]  /*0470*/  STS.128 [R26+0x2110], R16 ;  /* 0x002110101a007388 */ /* 0x0087e80000000c00 */
[----:B0-----:R-:W4:Y:S04]  /*0480*/  LDG.E.128 R12, desc[UR10][R20.64] ;  /* 0x0000000a140c7981 */ /* 0x001f28000c1e1d00 */
[----:B-1----:R-:W5:Y:S04]  /*0490*/  LDG.E.128 R8, desc[UR10][R22.64+0x10] ;  /* 0x0000100a16087981 */ /* 0x002f68000c1e1d00 */
[----:B---3--:R-:W3:Y:S04]  /*04a0*/  LDG.E.128 R16, desc[UR10][R20.64+0x10] ;  /* 0x0000100a14107981 */ /* 0x008ee8000c1e1d00 */
[----:B--2---:R0:W-:Y:S04]  /*04b0*/  STS.128 [R26+0x2100], R4 ;  /* 0x002100041a007388 */ /* 0x0041e80000000c00 */
[----:B0-----:R-:W2:Y:S04]  /*04c0*/  LDG.E.128 R4, desc[UR10][R22.64] ;  /* 0x0000000a16047981 */ /* 0x001ea8000c1e1d00 */
[----:B----4-:R0:W-:Y:S04]  /*04d0*/  STS.128 [R26+0x2300], R12 ;  /* 0x0023000c1a007388 */ /* 0x0101e80000000c00 */
[----:B-----5:R0:W-:Y:S04]  /*04e0*/  STS.128 [R26+0x2210], R8 ;  /* 0x002210081a007388 */ /* 0x0201e80000000c00 */
[----:B---3--:R0:W-:Y:S04]  /*04f0*/  STS.128 [R26+0x2310], R16 ;  /* 0x002310101a007388 */ /* 0x0081e80000000c00 */
[----:B--2---:R0:W-:Y:S02]  /*0500*/  STS.128 [R26+0x2200], R4 ;  /* 0x002200041a007388 */ /* 0x0041e40000000c00 */
.L_x_2:
[----:B------:R-:W-:Y:S05]  /*0510*/  BSYNC.RECONVERGENT B0 ;  /* 0x0000000000007941 */ /* 0x000fea0003800200 */
.L_x_1:
[----:B------:R-:W-:Y:S01]  /*0520*/  BAR.SYNC.DEFER_BLOCKING 0x0 ;  /* 0x0000000000007b1d */ /* 0x000fe20000010000 */
[----:B------:R-:W-:Y:S01]  /*0530*/  UIADD3 UR7, UPT, UPT, UR7, 0x1, URZ ;  /* 0x0000000107077890 */ /* 0x000fe2000fffe0ff */
[----:B------:R-:W-:-:S03]  /*0540*/  IADD3 R24, PT, PT, R24, 0x20, RZ ;  /* 0x0000002018187810 */ /* 0x000fc60007ffe0ff */
[----:B------:R-:W-:Y:S01]  /*0550*/  UISETP.NE.AND UP0, UPT, UR7, URZ, UPT ;  /* 0x000000ff0700728c */ /* 0x000fe2000bf05270 */
[----:B0-----:R-:W-:Y:S04]  /*0560*/  LDS.64 R4, [R3+0x2000] ;  /* 0x0020000003047984 */ /* 0x001fe80000000a00 */
[----:B------:R-:W0:Y:S04]  /*0570*/  LDS.128 R8, [R25] ;  /* 0x0000000019087984 */ /* 0x000e280000000c00 */
[----:B------:R-:W1:Y:S04]  /*0580*/  LDS.128 R12, [R25+0x100] ;  /* 0x00010000190c7984 */ /* 0x000e680000000c00 */
[----:B------:R-:W2:Y:S04]  /*0590*/  LDS.128 R16, [R25+0x200] ;  /* 0x0002000019107984 */ /* 0x000ea80000000c00 */
[----:B------:R-:W3:Y:S01]  /*05a0*/  LDS.128 R20, [R25+0x300] ;  /* 0x0003000019147984 */ /* 0x000ee20000000c00 */
[----:B0-----:R-:W-:-:S03]  /*05b0*/  DFMA R38, R4, R8, R30 ;  /* 0x000000080426722b */ /* 0x001fc6000000001e */
[----:B------:R-:W0:Y:S01]  /*05c0*/  LDS.64 R30, [R3+0x2100] ;  /* 0x00210000031e7984 */ /* 0x000e220000000a00 */
[----:B-1----:R-:W-:-:S03]  /*05d0*/  DFMA R12, R4, R12, R32 ;  /* 0x0000000c040c722b */ /* 0x002fc60000000020 */
[----:B------:R-:W-:Y:S01]  /*05e0*/  LDS.64 R8, [R3+0x2200] ;  /* 0x0022000003087984 */ /* 0x000fe20000000a00 */
[C---:B--2---:R-:W-:Y:S02]  /*05f0*/  DFMA R34, R4.reuse, R16, R34 ;  /* 0x000000100422722b */ /* 0x044fe40000000022 */
[----:B---3--:R-:W-:Y:S01]  /*0600*/  DFMA R20, R4, R20, R36 ;  /* 0x000000140414722b */ /* 0x008fe20000000024 */
[----:B------:R-:W1:Y:S04]  /*0610*/  LDS.128 R4, [R25+0x10] ;  /* 0x0000100019047984 */ /* 0x000e680000000c00 */
[----:B------:R-:W2:Y:S01]  /*0620*/  LDS.64 R36, [R3+0x2300] ;  /* 0x0023000003247984 */ /* 0x000ea20000000a00 */
[-C--:B0-----:R-:W-:Y:S02]  /*0630*/  DFMA R32, R10, R30.reuse, R38 ;  /* 0x0000001e0a20722b */ /* 0x081fe40000000026 */
[----:B------:R-:W-:-:S02]  /*0640*/  DFMA R10, R14, R30, R12 ;  /* 0x0000001e0e0a722b */ /* 0x000fc4000000000c */
[-C--:B------:R-:W-:Y:S01]  /*0650*/  DFMA R34, R18, R30.reuse, R34 ;  /* 0x0000001e1222722b */ /* 0x080fe20000000022 */
[----:B------:R-:W0:Y:S01]  /*0660*/  LDS.128 R12, [R25+0x110] ;  /* 0x00011000190c7984 */ /* 0x000e220000000c00 */
[----:B------:R-:W-:-:S03]  /*0670*/  DFMA R30, R22, R30, R20 ;  /* 0x0000001e161e722b */ /* 0x000fc60000000014 */
[----:B------:R-:W3:Y:S01]  /*0680*/  LDS.128 R16, [R25+0x210] ;  /* 0x0002100019107984 */ /* 0x000ee20000000c00 */
[----:B-1----:R-:W-:-:S03]  /*0690*/  DFMA R32, R8, R4, R32 ;  /* 0x000000040820722b */ /* 0x002fc60000000020 */
[----:B------:R-:W1:Y:S04]  /*06a0*/  LDS.128 R20, [R25+0x310] ;  /* 0x0003100019147984 */ /* 0x000e680000000c00 */
[----:B------:R-:W-:Y:S01]  /*06b0*/  LDS.64 R4, [R3+0x2400] ;  /* 0x0024000003047984 */ /* 0x000fe20000000a00 */
[----:B--2---:R-:W-:Y:S02]  /*06c0*/  DFMA R32, R6, R36, R32 ;  /* 0x000000240620722b */ /* 0x004fe40000000020 */
[C---:B0-----:R-:W-:Y:S02]  /*06d0*/  DFMA R12, R8.reuse, R12, R10 ;  /* 0x0000000c080c722b */ /* 0x041fe4000000000a */
[C---:B---3--:R-:W-:Y:S02]  /*06e0*/  DFMA R16, R8.reuse, R16, R34 ;  /* 0x000000100810722b */ /* 0x048fe40000000022 */
[----:B-1----:R-:W-:-:S04]  /*06f0*/  DFMA R20, R8, R20, R30 ;  /* 0x000000140814722b */ /* 0x002fc8000000001e */
[-C--:B------:R-:W-:Y:S01]  /*0700*/  DFMA R34, R14, R36.reuse, R12 ;  /* 0x000000240e22722b */ /* 0x080fe2000000000c */
[----:B------:R-:W0:Y:S01]  /*0710*/  LDS.128 R8, [R25+0x20] ;  /* 0x0000200019087984 */ /* 0x000e220000000c00 */
[----:B------:R-:W-:-:S03]  /*0720*/  DFMA R30, R18, R36, R16 ;  /* 0x00000024121e722b */ /* 0x000fc60000000010 */
[----:B------:R-:W1:Y:S01]  /*0730*/  LDS.128 R12, [R25+0x120] ;  /* 0x00012000190c7984 */ /* 0x000e620000000c00 */
[----:B------:R-:W-:-:S03]  /*0740*/  DFMA R6, R22, R36, R20 ;  /* 0x000000241606722b */ /* 0x000fc60000000014 */
[----:B------:R-:W2:Y:S04]  /*0750*/  LDS.128 R16, [R25+0x220] ;  /* 0x0002200019107984 */ /* 0x000ea80000000c00 */
[----:B------:R-:W3:Y:S04]  /*0760*/  LDS.128 R20, [R25+0x320] ;  /* 0x0003200019147984 */ /* 0x000ee80000000c00 */
[----:B------:R-:W4:Y:S01]  /*0770*/  LDS.64 R36, [R3+0x2500] ;  /* 0x0025000003247984 */ /* 0x000f220000000a00 */
[----:B0-----:R-:W-:-:S03]  /*0780*/  DFMA R32, R4, R8, R32 ;  /* 0x000000080420722b */ /* 0x001fc60000000020 */
[----:B------:R-:W-:Y:S01]  /*0790*/  LDS.64 R8, [R3+0x2600] ;  /* 0x0026000003087984 */ /* 0x000fe20000000a00 */
[C---:B-1----:R-:W-:Y:S02]  /*07a0*/  DFMA R12, R4.reuse, R12, R34 ;  /* 0x0000000c040c722b */ /* 0x042fe40000000022 */
[C---:B--2---:R-:W-:Y:S02]  /*07b0*/  DFMA R16, R4.reuse, R16, R30 ;  /* 0x000000100410722b */ /* 0x044fe4000000001e */
[----:B---3--:R-:W-:Y:S01]  /*07c0*/  DFMA R20, R4, R20, R6 ;  /* 0x000000140414722b */ /* 0x008fe20000000006 */
[----:B------:R-:W0:Y:S01]  /*07d0*/  LDS.128 R4, [R25+0x30] ;  /* 0x0000300019047984 */ /* 0x000e220000000c00 */
[-C--:B----4-:R-:W-:Y:S02]  /*07e0*/  DFMA R32, R10, R36.reuse, R32 ;  /* 0x000000240a20722b */ /* 0x090fe40000000020 */
[-C--:B------:R-:W-:Y:S02]  /*07f0*/  DFMA R34, R14, R36.reuse, R12 ;  /* 0x000000240e22722b */ /* 0x080fe4000000000c */
[-C--:B------:R-:W-:Y:S01]  /*0800*/  DFMA R30, R18, R36.reuse, R16 ;  /* 0x00000024121e722b */ /* 0x080fe20000000010 */
        /* <DEDUP_REMOVED lines=143> */
[----:B------:R-:W3:Y:S01]  /*1100*/  LDS.128 R20, [R25+0x3d0] ;  /* 0x0003d00019147984 */ /* 0x000ee20000000c00 */
[----:B0-----:R-:W-:-:S03]  /*1110*/  DFMA R32, R8, R4, R32 ;  /* 0x000000040820722b */ /* 0x001fc60000000020 */
[----:B------:R-:W0:Y:S01]  /*1120*/  LDS.64 R4, [R3+0x3b00] ;  /* 0x003b000003047984 */ /* 0x000e220000000a00 */
[C---:B-1----:R-:W-:Y:S02]  /*1130*/  DFMA R12, R8.reuse, R12, R34 ;  /* 0x0000000c080c722b */ /* 0x042fe40000000022 */
[C---:B--2---:R-:W-:Y:S02]  /*1140*/  DFMA R16, R8.reuse, R16, R30 ;  /* 0x000000100810722b */ /* 0x044fe4000000001e */
[----:B---3--:R-:W-:Y:S01]  /*1150*/  DFMA R36, R8, R20, R10 ;  /* 0x000000140824722b */ /* 0x008fe2000000000a */
[----:B------:R-:W-:Y:S04]  /*1160*/  LDS.64 R20, [R3+0x3c00] ;  /* 0x003c000003147984 */ /* 0x000fe80000000a00 */
[----:B------:R-:W1:Y:S01]  /*1170*/  LDS.128 R8, [R25+0xe0] ;  /* 0x0000e00019087984 */ /* 0x000e620000000c00 */
[----:B0-----:R-:W-:-:S02]  /*1180*/  DFMA R32, R6, R4, R32 ;  /* 0x000000040620722b */ /* 0x001fc40000000020 */
[-C--:B------:R-:W-:Y:S02]  /*1190*/  DFMA R34, R14, R4.reuse, R12 ;  /* 0x000000040e22722b */ /* 0x080fe4000000000c */
[-C--:B------:R-:W-:Y:S01]  /*11a0*/  DFMA R30, R18, R4.reuse, R16 ;  /* 0x00000004121e722b */ /* 0x080fe20000000010 */
[----:B------:R-:W0:Y:S01]  /*11b0*/  LDS.128 R12, [R25+0x2e0] ;  /* 0x0002e000190c7984 */ /* 0x000e220000000c00 */
[----:B------:R-:W-:-:S03]  /*11c0*/  DFMA R22, R22, R4, R36 ;  /* 0x000000041616722b */ /* 0x000fc60000000024 */
[----:B------:R-:W2:Y:S04]  /*11d0*/  LDS.128 R4, [R25+0x1e0] ;  /* 0x0001e00019047984 */ /* 0x000ea80000000c00 */
[----:B------:R-:W3:Y:S01]  /*11e0*/  LDS.128 R16, [R25+0x3e0] ;  /* 0x0003e00019107984 */ /* 0x000ee20000000c00 */
[----:B-1----:R-:W-:-:S03]  /*11f0*/  DFMA R32, R20, R8, R32 ;  /* 0x000000081420722b */ /* 0x002fc60000000020 */
[----:B------:R-:W1:Y:S01]  /*1200*/  LDS.64 R8, [R3+0x3d00] ;  /* 0x003d000003087984 */ /* 0x000e620000000a00 */
[C---:B0-----:R-:W-:Y:S02]  /*1210*/  DFMA R12, R20.reuse, R12, R30 ;  /* 0x0000000c140c722b */ /* 0x041fe4000000001e */
[C---:B--2---:R-:W-:Y:S02]  /*1220*/  DFMA R4, R20.reuse, R4, R34 ;  /* 0x000000041404722b */ /* 0x044fe40000000022 */
[----:B---3--:R-:W-:Y:S01]  /*1230*/  DFMA R34, R20, R16, R22 ;  /* 0x000000101422722b */ /* 0x008fe20000000016 */
[----:B------:R-:W-:Y:S04]  /*1240*/  LDS.64 R16, [R3+0x3e00] ;  /* 0x003e000003107984 */ /* 0x000fe80000000a00 */
[----:B------:R-:W0:Y:S01]  /*1250*/  LDS.128 R20, [R25+0xf0] ;  /* 0x0000f00019147984 */ /* 0x000e220000000c00 */
[----:B-1----:R-:W-:-:S03]  /*1260*/  DFMA R30, R6, R8, R4 ;  /* 0x00000008061e722b */ /* 0x002fc60000000004 */
[----:B------:R-:W1:Y:S01]  /*1270*/  LDS.128 R4, [R25+0x1f0] ;  /* 0x0001f00019047984 */ /* 0x000e620000000c00 */
[-C--:B------:R-:W-:Y:S02]  /*1280*/  DFMA R32, R10, R8.reuse, R32 ;  /* 0x000000080a20722b */ /* 0x080fe40000000020 */
[-C--:B------:R-:W-:Y:S02]  /*1290*/  DFMA R36, R14, R8.reuse, R12 ;  /* 0x000000080e24722b */ /* 0x080fe4000000000c */
[----:B------:R-:W-:Y:S01]  /*12a0*/  DFMA R34, R18, R8, R34 ;  /* 0x000000081222722b */ /* 0x000fe20000000022 */
[----:B------:R-:W2:Y:S04]  /*12b0*/  LDS.128 R12, [R25+0x3f0] ;  /* 0x0003f000190c7984 */ /* 0x000ea80000000c00 */
[----:B------:R-:W3:Y:S04]  /*12c0*/  LDS.128 R8, [R25+0x2f0] ;  /* 0x0002f00019087984 */ /* 0x000ee80000000c00 */
[----:B------:R-:W4:Y:S01]  /*12d0*/  LDS.64 R18, [R3+0x3f00] ;  /* 0x003f000003127984 */ /* 0x000f220000000a00 */
[----:B0-----:R-:W-:-:S02]  /*12e0*/  DFMA R20, R16, R20, R32 ;  /* 0x000000141014722b */ /* 0x001fc40000000020 */
[C---:B-1----:R-:W-:Y:S01]  /*12f0*/  DFMA R32, R16.reuse, R4, R30 ;  /* 0x000000041020722b */ /* 0x042fe2000000001e */
[----:B------:R-:W0:Y:S01]  /*1300*/  LDC R4, c[0x0][0x380] ;  /* 0x0000e000ff047b82 */ /* 0x000e220000000800 */
[C---:B--2---:R-:W-:Y:S02]  /*1310*/  DFMA R12, R16.reuse, R12, R34 ;  /* 0x0000000c100c722b */ /* 0x044fe40000000022 */
[----:B---3--:R-:W-:Y:S02]  /*1320*/  DFMA R8, R16, R8, R36 ;  /* 0x000000081008722b */ /* 0x008fe40000000024 */
[-C--:B----4-:R-:W-:Y:S02]  /*1330*/  DFMA R30, R22, R18.reuse, R20 ;  /* 0x00000012161e722b */ /* 0x090fe40000000014 */
[----:B------:R-:W-:-:S04]  /*1340*/  DFMA R32, R6, R18, R32 ;  /* 0x000000120620722b */ /* 0x000fc80000000020 */
[-C--:B------:R-:W-:Y:S02]  /*1350*/  DFMA R34, R10, R18.reuse, R8 ;  /* 0x000000120a22722b */ /* 0x080fe40000000008 */
[----:B------:R-:W-:Y:S01]  /*1360*/  DFMA R36, R14, R18, R12 ;  /* 0x000000120e24722b */ /* 0x000fe2000000000c */
[----:B0-----:R-:W-:Y:S01]  /*1370*/  LEA R2, R4, R2, 0x5 ;  /* 0x0000000204027211 */ /* 0x001fe200078e28ff */
[----:B------:R-:W-:Y:S06]  /*1380*/  BAR.SYNC.DEFER_BLOCKING 0x0 ;  /* 0x0000000000007b1d */ /* 0x000fec0000010000 */
[----:B------:R-:W-:Y:S05]  /*1390*/  BRA.U UP0, `(.L_x_3) ;  /* 0xffffffed00a47547 */ /* 0x000fea000b83ffff */
.L_x_0:
[----:B------:R-:W0:Y:S01]  /*13a0*/  S2R R4, SR_TID.Y ;  /* 0x0000000000047919 */ /* 0x000e220000002200 */
[----:B------:R-:W1:Y:S01]  /*13b0*/  LDC R9, c[0x0][0x380] ;  /* 0x0000e000ff097b82 */ /* 0x000e620000000800 */
[----:B------:R-:W-:-:S07]  /*13c0*/  IADD3 R0, PT, PT, R0, UR5, RZ ;  /* 0x0000000500007c10 */ /* 0x000fce000fffe0ff */
[----:B------:R-:W2:Y:S01]  /*13d0*/  LDC.64 R2, c[0x0][0x398] ;  /* 0x0000e600ff027b82 */ /* 0x000ea20000000a00 */
[----:B0-----:R-:W-:-:S05]  /*13e0*/  LEA R5, R4, UR4, 0x2 ;  /* 0x0000000404057c11 */ /* 0x001fca000f8e10ff */
[----:B-1----:R-:W-:-:S04]  /*13f0*/  IMAD R5, R5, R9, R0 ;  /* 0x0000000905057224 */ /* 0x002fc800078e0200 */
[----:B--2---:R-:W-:-:S05]  /*1400*/  IMAD.WIDE R2, R5, 0x8, R2 ;  /* 0x0000000805027825 */ /* 0x004fca00078e0202 */
[----:B------:R-:W-:Y:S01]  /*1410*/  STG.E.64 desc[UR10][R2.64], R30 ;  /* 0x0000001e02007986 */ /* 0x000fe2000c101b0a */
[----:B------:R-:W-:-:S05]  /*1420*/  IMAD.WIDE R4, R9, 0x8, R2 ;  /* 0x0000000809047825 */ /* 0x000fca00078e0202 */
[----:B------:R-:W-:Y:S01]  /*1430*/  STG.E.64 desc[UR10][R4.64], R32 ;  /* 0x0000002004007986 */ /* 0x000fe2000c101b0a */
[----:B------:R-:W-:-:S05]  /*1440*/  IMAD.WIDE R6, R9, 0x8, R4 ;  /* 0x0000000809067825 */ /* 0x000fca00078e0204 */
[----:B------:R-:W-:Y:S01]  /*1450*/  STG.E.64 desc[UR10][R6.64], R34 ;  /* 0x0000002206007986 */ /* 0x000fe2000c101b0a */
[----:B------:R-:W-:-:S05]  /*1460*/  IMAD.WIDE R8, R9, 0x8, R6 ;  /* 0x0000000809087825 */ /* 0x000fca00078e0206 */
[----:B------:R-:W-:Y:S01]  /*1470*/  STG.E.64 desc[UR10][R8.64], R36 ;  /* 0x0000002408007986 */ /* 0x000fe2000c101b0a */
[----:B------:R-:W-:Y:S05]  /*1480*/  EXIT ;  /* 0x000000000000794d */ /* 0x000fea0003800000 */
.L_x_4:
[----:B------:R-:W-:-:S00]  /*1490*/  BRA `(.L_x_4) ;  /* 0xfffffffc00fc7947 */ /* 0x000fc0000383ffff */
[----:B------:R-:W-:-:S00]  /*14a0*/  NOP ;  /* 0x0000000000007918 */ /* 0x000fc00000000000 */
        /* <DEDUP_REMOVED lines=13> */
.L_x_5:


//--------------------- .nv.shared._Z16block_mul_kerneliiPdS_S_ --------------------------
	.section	.nv.shared._Z16block_mul_kerneliiPdS_S_,"aw",@nobits
	.sectionflags	@""
	.align	16
	.zero		1024


//--------------------- .nv.shared.reserved.0     --------------------------
	.section	.nv.shared.reserved.0,"aw",@nobits
	.weak		__nv_reservedSMEM_offset_0_alias
	.size		__nv_reservedSMEM_offset_0_alias, 0, 64
	.other		__nv_reservedSMEM_offset_0_alias,@"STO_CUDA_RESERVED_SHARED STV_DEFAULT"
__nv_reservedSMEM_offset_0_alias:
	.zero		0
	.zero		64


//--------------------- .nv.constant0._Z16block_mul_kerneliiPdS_S_ --------------------------
	.section	.nv.constant0._Z16block_mul_kerneliiPdS_S_,"a",@progbits
	.sectionflags	@""
	.align	4
.nv.constant0._Z16block_mul_kerneliiPdS_S_:
	.zero		928


//--------------------- SYMBOLS --------------------------

	.type		.nv.reservedSmem.offset0,@object
	.size		.nv.reservedSmem.offset0,0x4
	.type		.nv.reservedSmem.cap,@object
	.size		.nv.reservedSmem.cap,0x4
